//
// Generated by NVIDIA NVVM Compiler
//
// Compiler Build ID: CL-36424714
// Cuda compilation tools, release 13.0, V13.0.88
// Based on NVVM 20.0.0
//

.version 9.0
.target sm_100
.address_size 64

	// .globl	_Z14StencilOneStepPfS_

.visible .entry _Z14StencilOneStepPfS_(
	.param .u64 .ptr .align 1 _Z14StencilOneStepPfS__param_0,
	.param .u64 .ptr .align 1 _Z14StencilOneStepPfS__param_1
)
{
	.reg .pred 	%p<14>;
	.reg .b32 	%r<7>;
	.reg .b32 	%f<14>;
	.reg .b64 	%rd<12>;
	.reg .b64 	%fd<5>;

	ld.param.u64 	%rd2, [_Z14StencilOneStepPfS__param_0];
	ld.param.u64 	%rd3, [_Z14StencilOneStepPfS__param_1];
	mov.u32 	%r1, %tid.x;
	mov.u32 	%r2, %ntid.x;
	mov.u32 	%r3, %ctaid.x;
	mad.lo.s32 	%r4, %r2, %r3, %r1;
	cvt.u64.u32 	%rd1, %r4;
	and.b64  	%rd4, %rd1, 31;
	mov.pred 	%p13, 0;
	setp.eq.s64 	%p4, %rd4, 0;
	@%p4 bra 	$L__BB0_3;
	setp.eq.s64 	%p5, %rd4, 31;
	@%p5 bra 	$L__BB0_3;
	cvt.u32.u64 	%r5, %rd1;
	setp.gt.u32 	%p13, %r5, 31;
$L__BB0_3:
	cvt.u32.u64 	%r6, %rd1;
	and.b64  	%rd5, %rd1, 4294967264;
	setp.eq.s64 	%p6, %rd5, 992;
	not.pred 	%p7, %p13;
	or.pred  	%p8, %p6, %p7;
	setp.lt.u32 	%p9, %r6, 1024;
	or.pred  	%p10, %p9, %p8;
	and.b64  	%rd6, %rd1, 4294966272;
	setp.eq.s64 	%p11, %rd6, 31744;
	or.pred  	%p12, %p11, %p10;
	@%p12 bra 	$L__BB0_5;
	cvta.to.global.u64 	%rd7, %rd2;
	shl.b64 	%rd8, %rd1, 2;
	add.s64 	%rd9, %rd7, %rd8;
	ld.global.f32 	%f1, [%rd9];
	cvt.f64.f32 	%fd1, %f1;
	ld.global.f32 	%f2, [%rd9+-4];
	ld.global.f32 	%f3, [%rd9+4];
	add.f32 	%f4, %f2, %f3;
	ld.global.f32 	%f5, [%rd9+128];
	add.f32 	%f6, %f4, %f5;
	ld.global.f32 	%f7, [%rd9+-128];
	add.f32 	%f8, %f6, %f7;
	ld.global.f32 	%f9, [%rd9+4096];
	add.f32 	%f10, %f8, %f9;
	ld.global.f32 	%f11, [%rd9+-4096];
	add.f32 	%f12, %f10, %f11;
	cvt.f64.f32 	%fd2, %f12;
	mul.f64 	%fd3, %fd2, 0d3FB999999999999A;
	fma.rn.f64 	%fd4, %fd1, 0d3FD999999999999A, %fd3;
	cvt.rn.f32.f64 	%f13, %fd4;
	cvta.to.global.u64 	%rd10, %rd3;
	add.s64 	%rd11, %rd10, %rd8;
	st.global.f32 	[%rd11], %f13;
$L__BB0_5:
	ret;

}


// ===== COMPILED SASS (sm_100) =====

	.target	sm_100

	.elftype	@"ET_EXEC"


//--------------------- .note.nv.tkinfo           --------------------------
	.section	.note.nv.tkinfo,"",@"SHT_NOTE"
	.sectionflags	@"SHF_NOTE_NV_TKINFO"
	.tkinfo
        /*0018*/ 	.word	0x00000002
        /*0030*/ 	.string	""
        /*0030*/ 	.string	"ptxas"
        /*0030*/ 	.string	"Cuda compilation tools, release 13.0, V13.0.88"
        /*0030*/ 	.string	"Build cuda_13.0.r13.0/compiler.36424714_0"
        /*0030*/ 	.string	"-arch sm_100 -m 64 "



//--------------------- .note.nv.cuinfo           --------------------------
	.section	.note.nv.cuinfo,"",@"SHT_NOTE"
	.sectionflags	@"SHF_NOTE_NV_CUINFO"
        /*0018*/ 	.short	0x0002
        /*001a*/ 	.short	0x0064
        /*001c*/ 	.short	0x0082
	.zero		2


//--------------------- .nv.info                  --------------------------
	.section	.nv.info,"",@"SHT_CUDA_INFO"
	.align	4


	//----- nvinfo : EIATTR_REGCOUNT
	.align		4
        /*0000*/ 	.byte	0x04, 0x2f
        /*0002*/ 	.short	(.L_1 - .L_0)
	.align		4
.L_0:
        /*0004*/ 	.word	index@(_Z14StencilOneStepPfS_)
        /*0008*/ 	.word	0x00000010


	//----- nvinfo : EIATTR_FRAME_SIZE
	.align		4
.L_1:
        /*000c*/ 	.byte	0x04, 0x11
        /*000e*/ 	.short	(.L_3 - .L_2)
	.align		4
.L_2:
        /*0010*/ 	.word	index@(_Z14StencilOneStepPfS_)
        /*0014*/ 	.word	0x00000000


	//----- nvinfo : EIATTR_MIN_STACK_SIZE
	.align		4
.L_3:
        /*0018*/ 	.byte	0x04, 0x12
        /*001a*/ 	.short	(.L_5 - .L_4)
	.align		4
.L_4:
        /*001c*/ 	.word	index@(_Z14StencilOneStepPfS_)
        /*0020*/ 	.word	0x00000000
.L_5:


//--------------------- .nv.compat                --------------------------
	.section	.nv.compat,"",@"SHT_CUDA_COMPAT_INFO"
	.align	4
        /*0000*/ 	.byte	0x02, 0x09, 0x00, 0x00, 0x02, 0x02, 0x01, 0x00, 0x02, 0x05, 0x05, 0x00, 0x03, 0x07, 0x01, 0x01
        /*0010*/ 	.byte	0x02, 0x03, 0x00, 0x00, 0x02, 0x06, 0x01, 0x00, 0x04, 0x0b, 0x08, 0x00, 0x01, 0x00, 0x00, 0x00
        /*0020*/ 	.byte	0x00, 0x00, 0x00, 0x00


//--------------------- .nv.info._Z14StencilOneStepPfS_ --------------------------
	.section	.nv.info._Z14StencilOneStepPfS_,"",@"SHT_CUDA_INFO"
	.sectionflags	@""
	.align	4


	//----- nvinfo : EIATTR_CUDA_API_VERSION
	.align		4
        /*0000*/ 	.byte	0x04, 0x37
        /*0002*/ 	.short	(.L_7 - .L_6)
.L_6:
        /*0004*/ 	.word	0x00000082


	//----- nvinfo : EIATTR_KPARAM_INFO
	.align		4
.L_7:
        /*0008*/ 	.byte	0x04, 0x17
        /*000a*/ 	.short	(.L_9 - .L_8)
.L_8:
        /*000c*/ 	.word	0x00000000
        /*0010*/ 	.short	0x0001
        /*0012*/ 	.short	0x0008
        /*0014*/ 	.byte	0x00, 0xf5, 0x21, 0x00


	//----- nvinfo : EIATTR_KPARAM_INFO
	.align		4
.L_9:
        /*0018*/ 	.byte	0x04, 0x17
        /*001a*/ 	.short	(.L_11 - .L_10)
.L_10:
        /*001c*/ 	.word	0x00000000
        /*0020*/ 	.short	0x0000
        /*0022*/ 	.short	0x0000
        /*0024*/ 	.byte	0x00, 0xf5, 0x21, 0x00


	//----- nvinfo : EIATTR_SPARSE_MMA_MASK
	.align		4
.L_11:
        /*0028*/ 	.byte	0x03, 0x50
        /*002a*/ 	.short	0x0000


	//----- nvinfo : EIATTR_MAXREG_COUNT
	.align		4
        /*002c*/ 	.byte	0x03, 0x1b
        /*002e*/ 	.short	0x00ff


	//----- nvinfo : EIATTR_MERCURY_ISA_VERSION
	.align		4
        /*0030*/ 	.byte	0x03, 0x5f
        /*0032*/ 	.short	0x0101


	//----- nvinfo : EIATTR_VRC_CTA_INIT_COUNT
	.align		4
        /*0034*/ 	.byte	0x02, 0x4a
	.zero		1
	.zero		1


	//----- nvinfo : EIATTR_EXIT_INSTR_OFFSETS
	.align		4
        /*0038*/ 	.byte	0x04, 0x1c
        /*003a*/ 	.short	(.L_13 - .L_12)


	//   ....[0]....
.L_12:
        /*003c*/ 	.word	0x00000130


	//   ....[1]....
        /*0040*/ 	.word	0x00000310


	//----- nvinfo : EIATTR_CBANK_PARAM_SIZE
	.align		4
.L_13:
        /*0044*/ 	.byte	0x03, 0x19
        /*0046*/ 	.short	0x0010


	//----- nvinfo : EIATTR_PARAM_CBANK
	.align		4
        /*0048*/ 	.byte	0x04, 0x0a
        /*004a*/ 	.short	(.L_15 - .L_14)
	.align		4
.L_14:
        /*004c*/ 	.word	index@(.nv.constant0._Z14StencilOneStepPfS_)
        /*0050*/ 	.short	0x0380
        /*0052*/ 	.short	0x0010


	//----- nvinfo : EIATTR_SW_WAR
	.align		4
.L_15:
        /*0054*/ 	.byte	0x04, 0x36
        /*0056*/ 	.short	(.L_17 - .L_16)
.L_16:
        /*0058*/ 	.word	0x00000008
.L_17:


//--------------------- .nv.callgraph             --------------------------
	.section	.nv.callgraph,"",@"SHT_CUDA_CALLGRAPH"
	.align	4
	.sectionentsize	8
	.align		4
        /*0000*/ 	.word	0x00000000
	.align		4
        /*0004*/ 	.word	0xffffffff
	.align		4
        /*0008*/ 	.word	0x00000000
	.align		4
        /*000c*/ 	.word	0xfffffffe
	.align		4
        /*0010*/ 	.word	0x00000000
	.align		4
        /*0014*/ 	.word	0xfffffffd
	.align		4
        /*0018*/ 	.word	0x00000000
	.align		4
        /*001c*/ 	.word	0xfffffffc


//--------------------- .text._Z14StencilOneStepPfS_ --------------------------
	.section	.text._Z14StencilOneStepPfS_,"ax",@progbits
	.align	128
        .global         _Z14StencilOneStepPfS_
        .type           _Z14StencilOneStepPfS_,@function
        .size           _Z14StencilOneStepPfS_,(.L_x_1 - _Z14StencilOneStepPfS_)
        .other          _Z14StencilOneStepPfS_,@"STO_CUDA_ENTRY STV_DEFAULT"
_Z14StencilOneStepPfS_:
.text._Z14StencilOneStepPfS_:
[----:B------:R-:W-:Y:S01]  /*0000*/  LDC R1, c[0x0][0x37c] ;  /* 0x0000df00ff017b82 */ /* 0x000fe20000000800 */
[----:B------:R-:W0:Y:S01]  /*0010*/  S2R R0, SR_TID.X ;  /* 0x0000000000007919 */ /* 0x000e220000002100 */
[----:B------:R-:W0:Y:S01]  /*0020*/  LDCU UR4, c[0x0][0x360] ;  /* 0x00006c00ff0477ac */ /* 0x000e220008000800 */
[----:B------:R-:W0:Y:S02]  /*0030*/  S2R R3, SR_CTAID.X ;  /* 0x0000000000037919 */ /* 0x000e240000002500 */
[----:B0-----:R-:W-:-:S05]  /*0040*/  IMAD R0, R3, UR4, R0 ;  /* 0x0000000403007c24 */ /* 0x001fca000f8e0200 */
[----:B------:R-:W-:-:S04]  /*0050*/  LOP3.LUT R2, R0, 0x1f, RZ, 0xc0, !PT ;  /* 0x0000001f00027812 */ /* 0x000fc800078ec0ff */
[C---:B------:R-:W-:Y:S02]  /*0060*/  ISETP.NE.U32.AND P0, PT, R2.reuse, RZ, PT ;  /* 0x000000ff0200720c */ /* 0x040fe40003f05070 */
[----:B------:R-:W-:Y:S02]  /*0070*/  ISETP.NE.U32.AND P1, PT, R2, 0x1f, PT ;  /* 0x0000001f0200780c */ /* 0x000fe40003f25070 */
[----:B------:R-:W-:Y:S02]  /*0080*/  ISETP.NE.AND.EX P0, PT, RZ, RZ, PT, P0 ;  /* 0x000000ffff00720c */ /* 0x000fe40003f05300 */
[----:B------:R-:W-:Y:S02]  /*0090*/  ISETP.NE.AND.EX P1, PT, RZ, RZ, PT, P1 ;  /* 0x000000ffff00720c */ /* 0x000fe40003f25310 */
[----:B------:R-:W-:Y:S02]  /*00a0*/  LOP3.LUT R2, R0, 0xffffffe0, RZ, 0xc0, !PT ;  /* 0xffffffe000027812 */ /* 0x000fe400078ec0ff */
[----:B------:R-:W-:-:S02]  /*00b0*/  PLOP3.LUT P1, PT, P0, P1, PT, 0x2f, 0xf2 ;  /* 0x0000000000f2781c */ /* 0x000fc40000722577 */
[----:B------:R-:W-:Y:S02]  /*00c0*/  ISETP.EQ.U32.AND P0, PT, R2, 0x3e0, PT ;  /* 0x000003e00200780c */ /* 0x000fe40003f02070 */
[C---:B------:R-:W-:Y:S02]  /*00d0*/  ISETP.GT.U32.AND P1, PT, R0.reuse, 0x1f, !P1 ;  /* 0x0000001f0000780c */ /* 0x040fe40004f24070 */
[----:B------:R-:W-:Y:S02]  /*00e0*/  LOP3.LUT R2, R0, 0xfffffc00, RZ, 0xc0, !PT ;  /* 0xfffffc0000027812 */ /* 0x000fe400078ec0ff */
[----:B------:R-:W-:Y:S02]  /*00f0*/  ISETP.EQ.OR.EX P1, PT, RZ, RZ, !P1, P0 ;  /* 0x000000ffff00720c */ /* 0x000fe40004f22700 */
[----:B------:R-:W-:Y:S02]  /*0100*/  ISETP.EQ.U32.AND P0, PT, R2, 0x7c00, PT ;  /* 0x00007c000200780c */ /* 0x000fe40003f02070 */
[----:B------:R-:W-:-:S04]  /*0110*/  ISETP.LT.U32.OR P1, PT, R0, 0x400, P1 ;  /* 0x000004000000780c */ /* 0x000fc80000f21470 */
[----:B------:R-:W-:-:S13]  /*0120*/  ISETP.EQ.OR.EX P0, PT, RZ, RZ, P1, P0 ;  /* 0x000000ffff00720c */ /* 0x000fda0000f02700 */
[----:B------:R-:W-:Y:S05]  /*0130*/  @P0 EXIT ;  /* 0x000000000000094d */ /* 0x000fea0003800000 */
[----:B------:R-:W0:Y:S01]  /*0140*/  LDCU.128 UR8, c[0x0][0x380] ;  /* 0x00007000ff0877ac */ /* 0x000e220008000c00 */
[----:B------:R-:W-:Y:S01]  /*0150*/  IMAD.SHL.U32 R8, R0, 0x4, RZ ;  /* 0x0000000400087824 */ /* 0x000fe200078e00ff */
[----:B------:R-:W-:Y:S01]  /*0160*/  SHF.R.U32.HI R10, RZ, 0x1e, R0 ;  /* 0x0000001eff0a7819 */ /* 0x000fe20000011600 */
[----:B------:R-:W1:Y:S03]  /*0170*/  LDCU.64 UR4, c[0x0][0x358] ;  /* 0x00006b00ff0477ac */ /* 0x000e660008000a00 */
[----:B0-----:R-:W-:-:S04]  /*0180*/  IADD3 R2, P0, PT, R8, UR8, RZ ;  /* 0x0000000808027c10 */ /* 0x001fc8000ff1e0ff */
[----:B------:R-:W-:-:S05]  /*0190*/  IADD3.X R3, PT, PT, R10, UR9, RZ, P0, !PT ;  /* 0x000000090a037c10 */ /* 0x000fca00087fe4ff */
[----:B-1----:R-:W2:Y:S04]  /*01a0*/  LDG.E R4, desc[UR4][R2.64+-0x4] ;  /* 0xfffffc0402047981 */ /* 0x002ea8000c1e1900 */
[----:B------:R-:W2:Y:S04]  /*01b0*/  LDG.E R5, desc[UR4][R2.64+0x4] ;  /* 0x0000040402057981 */ /* 0x000ea8000c1e1900 */
[----:B------:R-:W3:Y:S04]  /*01c0*/  LDG.E R7, desc[UR4][R2.64+0x80] ;  /* 0x0000800402077981 */ /* 0x000ee8000c1e1900 */
[----:B------:R-:W4:Y:S04]  /*01d0*/  LDG.E R9, desc[UR4][R2.64+-0x80] ;  /* 0xffff800402097981 */ /* 0x000f28000c1e1900 */
[----:B------:R-:W5:Y:S04]  /*01e0*/  LDG.E R11, desc[UR4][R2.64+0x1000] ;  /* 0x00100004020b7981 */ /* 0x000f68000c1e1900 */
[----:B------:R-:W5:Y:S04]  /*01f0*/  LDG.E R13, desc[UR4][R2.64+-0x1000] ;  /* 0xfff00004020d7981 */ /* 0x000f68000c1e1900 */
[----:B------:R0:W5:Y:S01]  /*0200*/  LDG.E R0, desc[UR4][R2.64] ;  /* 0x0000000402007981 */ /* 0x000162000c1e1900 */
[----:B------:R-:W-:Y:S01]  /*0210*/  UMOV UR6, 0x9999999a ;  /* 0x9999999a00067882 */ /* 0x000fe20000000000 */
[----:B------:R-:W-:Y:S01]  /*0220*/  UMOV UR7, 0x3fb99999 ;  /* 0x3fb9999900077882 */ /* 0x000fe20000000000 */
[----:B0-----:R-:W-:-:S04]  /*0230*/  IADD3 R2, P0, PT, R8, UR10, RZ ;  /* 0x0000000a08027c10 */ /* 0x001fc8000ff1e0ff */
[----:B------:R-:W-:Y:S01]  /*0240*/  IADD3.X R3, PT, PT, R10, UR11, RZ, P0, !PT ;  /* 0x0000000b0a037c10 */ /* 0x000fe200087fe4ff */
[----:B--2---:R-:W-:-:S04]  /*0250*/  FADD R4, R4, R5 ;  /* 0x0000000504047221 */ /* 0x004fc80000000000 */
[----:B---3--:R-:W-:-:S04]  /*0260*/  FADD R4, R4, R7 ;  /* 0x0000000704047221 */ /* 0x008fc80000000000 */
[----:B----4-:R-:W-:-:S04]  /*0270*/  FADD R4, R4, R9 ;  /* 0x0000000904047221 */ /* 0x010fc80000000000 */
[----:B-----5:R-:W-:-:S04]  /*0280*/  FADD R4, R4, R11 ;  /* 0x0000000b04047221 */ /* 0x020fc80000000000 */
[----:B------:R-:W-:-:S04]  /*0290*/  FADD R13, R4, R13 ;  /* 0x0000000d040d7221 */ /* 0x000fc80000000000 */
[----:B------:R-:W0:Y:S08]  /*02a0*/  F2F.F64.F32 R6, R13 ;  /* 0x0000000d00067310 */ /* 0x000e300000201800 */
[----:B------:R-:W1:Y:S01]  /*02b0*/  F2F.F64.F32 R4, R0 ;  /* 0x0000000000047310 */ /* 0x000e620000201800 */
[----:B0-----:R-:W-:Y:S01]  /*02c0*/  DMUL R6, R6, UR6 ;  /* 0x0000000606067c28 */ /* 0x001fe20008000000 */
[----:B------:R-:W-:-:S07]  /*02d0*/  UMOV UR7, 0x3fd99999 ;  /* 0x3fd9999900077882 */ /* 0x000fce0000000000 */
[----:B-1----:R-:W-:-:S10]  /*02e0*/  DFMA R4, R4, UR6, R6 ;  /* 0x0000000604047c2b */ /* 0x002fd40008000006 */
[----:B------:R-:W0:Y:S02]  /*02f0*/  F2F.F32.F64 R5, R4 ;  /* 0x0000000400057310 */ /* 0x000e240000301000 */
[----:B0-----:R-:W-:Y:S01]  /*0300*/  STG.E desc[UR4][R2.64], R5 ;  /* 0x0000000502007986 */ /* 0x001fe2000c101904 */
[----:B------:R-:W-:Y:S05]  /*0310*/  EXIT ;  /* 0x000000000000794d */ /* 0x000fea0003800000 */
.L_x_0:
[----:B------:R-:W-:-:S00]  /*0320*/  BRA `(.L_x_0) ;  /* 0xfffffffc00fc7947 */ /* 0x000fc0000383ffff */
[----:B------:R-:W-:-:S00]  /*0330*/  NOP ;  /* 0x0000000000007918 */ /* 0x000fc00000000000 */
        /* <DEDUP_REMOVED lines=12> */
.L_x_1:


//--------------------- .nv.shared.reserved.0     --------------------------
	.section	.nv.shared.reserved.0,"aw",@nobits
	.weak		__nv_reservedSMEM_offset_0_alias
	.size		__nv_reservedSMEM_offset_0_alias, 0, 64
	.other		__nv_reservedSMEM_offset_0_alias,@"STO_CUDA_RESERVED_SHARED STV_DEFAULT"
__nv_reservedSMEM_offset_0_alias:
	.zero		0
	.zero		64


//--------------------- .nv.constant0._Z14StencilOneStepPfS_ --------------------------
	.section	.nv.constant0._Z14StencilOneStepPfS_,"a",@progbits
	.sectionflags	@""
	.align	4
.nv.constant0._Z14StencilOneStepPfS_:
	.zero		912


//--------------------- SYMBOLS --------------------------

	.type		.nv.reservedSmem.offset0,@object
	.size		.nv.reservedSmem.offset0,0x4
